//
// Generated by NVIDIA NVVM Compiler
//
// Compiler Build ID: CL-36424714
// Cuda compilation tools, release 13.0, V13.0.88
// Based on NVVM 20.0.0
//

.version 9.0
.target sm_100
.address_size 64

	// .globl	_Z12color_2_grayPhS_ii

.visible .entry _Z12color_2_grayPhS_ii(
	.param .u64 .ptr .align 1 _Z12color_2_grayPhS_ii_param_0,
	.param .u64 .ptr .align 1 _Z12color_2_grayPhS_ii_param_1,
	.param .u32 _Z12color_2_grayPhS_ii_param_2,
	.param .u32 _Z12color_2_grayPhS_ii_param_3
)
{
	.reg .pred 	%p<4>;
	.reg .b16 	%rs<4>;
	.reg .b32 	%r<16>;
	.reg .b32 	%f<7>;
	.reg .b64 	%rd<9>;

	ld.param.u64 	%rd1, [_Z12color_2_grayPhS_ii_param_0];
	ld.param.u64 	%rd2, [_Z12color_2_grayPhS_ii_param_1];
	ld.param.u32 	%r3, [_Z12color_2_grayPhS_ii_param_2];
	ld.param.u32 	%r4, [_Z12color_2_grayPhS_ii_param_3];
	mov.u32 	%r6, %ctaid.x;
	mov.u32 	%r7, %ntid.x;
	mov.u32 	%r8, %tid.x;
	mad.lo.s32 	%r1, %r6, %r7, %r8;
	mov.u32 	%r9, %ctaid.y;
	mov.u32 	%r10, %ntid.y;
	mov.u32 	%r11, %tid.y;
	mad.lo.s32 	%r12, %r9, %r10, %r11;
	setp.ge.s32 	%p1, %r1, %r3;
	setp.ge.s32 	%p2, %r12, %r4;
	or.pred  	%p3, %p1, %p2;
	@%p3 bra 	$L__BB0_2;
	cvta.to.global.u64 	%rd3, %rd2;
	cvta.to.global.u64 	%rd4, %rd1;
	mad.lo.s32 	%r13, %r3, %r12, %r1;
	mul.lo.s32 	%r14, %r13, 3;
	cvt.s64.s32 	%rd5, %r14;
	add.s64 	%rd6, %rd3, %rd5;
	ld.global.u8 	%rs1, [%rd6];
	ld.global.u8 	%rs2, [%rd6+1];
	ld.global.u8 	%rs3, [%rd6+2];
	cvt.rn.f32.u16 	%f1, %rs1;
	cvt.rn.f32.u16 	%f2, %rs2;
	mul.f32 	%f3, %f2, 0f3F3851EC;
	fma.rn.f32 	%f4, %f1, 0f3E570A3D, %f3;
	cvt.rn.f32.u16 	%f5, %rs3;
	fma.rn.f32 	%f6, %f5, 0f3D8F5C29, %f4;
	cvt.rzi.u32.f32 	%r15, %f6;
	cvt.s64.s32 	%rd7, %r13;
	add.s64 	%rd8, %rd4, %rd7;
	st.global.u8 	[%rd8], %r15;
$L__BB0_2:
	ret;

}


// ===== COMPILED SASS (sm_100) =====

	.target	sm_100

	.elftype	@"ET_EXEC"


//--------------------- .note.nv.tkinfo           --------------------------
	.section	.note.nv.tkinfo,"",@"SHT_NOTE"
	.sectionflags	@"SHF_NOTE_NV_TKINFO"
	.tkinfo
        /*0018*/ 	.word	0x00000002
        /*0030*/ 	.string	""
        /*0030*/ 	.string	"ptxas"
        /*0030*/ 	.string	"Cuda compilation tools, release 13.0, V13.0.88"
        /*0030*/ 	.string	"Build cuda_13.0.r13.0/compiler.36424714_0"
        /*0030*/ 	.string	"-arch sm_100 -m 64 "



//--------------------- .note.nv.cuinfo           --------------------------
	.section	.note.nv.cuinfo,"",@"SHT_NOTE"
	.sectionflags	@"SHF_NOTE_NV_CUINFO"
        /*0018*/ 	.short	0x0002
        /*001a*/ 	.short	0x0064
        /*001c*/ 	.short	0x0082
	.zero		2


//--------------------- .nv.info                  --------------------------
	.section	.nv.info,"",@"SHT_CUDA_INFO"
	.align	4


	//----- nvinfo : EIATTR_REGCOUNT
	.align		4
        /*0000*/ 	.byte	0x04, 0x2f
        /*0002*/ 	.short	(.L_1 - .L_0)
	.align		4
.L_0:
        /*0004*/ 	.word	index@(_Z12color_2_grayPhS_ii)
        /*0008*/ 	.word	0x0000000a


	//----- nvinfo : EIATTR_FRAME_SIZE
	.align		4
.L_1:
        /*000c*/ 	.byte	0x04, 0x11
        /*000e*/ 	.short	(.L_3 - .L_2)
	.align		4
.L_2:
        /*0010*/ 	.word	index@(_Z12color_2_grayPhS_ii)
        /*0014*/ 	.word	0x00000000


	//----- nvinfo : EIATTR_MIN_STACK_SIZE
	.align		4
.L_3:
        /*0018*/ 	.byte	0x04, 0x12
        /*001a*/ 	.short	(.L_5 - .L_4)
	.align		4
.L_4:
        /*001c*/ 	.word	index@(_Z12color_2_grayPhS_ii)
        /*0020*/ 	.word	0x00000000
.L_5:


//--------------------- .nv.compat                --------------------------
	.section	.nv.compat,"",@"SHT_CUDA_COMPAT_INFO"
	.align	4
        /*0000*/ 	.byte	0x02, 0x09, 0x00, 0x00, 0x02, 0x02, 0x01, 0x00, 0x02, 0x05, 0x05, 0x00, 0x03, 0x07, 0x01, 0x01
        /*0010*/ 	.byte	0x02, 0x03, 0x00, 0x00, 0x02, 0x06, 0x01, 0x00, 0x04, 0x0b, 0x08, 0x00, 0x09, 0x00, 0x00, 0x00
        /*0020*/ 	.byte	0x00, 0x00, 0x00, 0x00


//--------------------- .nv.info._Z12color_2_grayPhS_ii --------------------------
	.section	.nv.info._Z12color_2_grayPhS_ii,"",@"SHT_CUDA_INFO"
	.sectionflags	@""
	.align	4


	//----- nvinfo : EIATTR_CUDA_API_VERSION
	.align		4
        /*0000*/ 	.byte	0x04, 0x37
        /*0002*/ 	.short	(.L_7 - .L_6)
.L_6:
        /*0004*/ 	.word	0x00000082


	//----- nvinfo : EIATTR_KPARAM_INFO
	.align		4
.L_7:
        /*0008*/ 	.byte	0x04, 0x17
        /*000a*/ 	.short	(.L_9 - .L_8)
.L_8:
        /*000c*/ 	.word	0x00000000
        /*0010*/ 	.short	0x0003
        /*0012*/ 	.short	0x0014
        /*0014*/ 	.byte	0x00, 0xf0, 0x11, 0x00


	//----- nvinfo : EIATTR_KPARAM_INFO
	.align		4
.L_9:
        /*0018*/ 	.byte	0x04, 0x17
        /*001a*/ 	.short	(.L_11 - .L_10)
.L_10:
        /*001c*/ 	.word	0x00000000
        /*0020*/ 	.short	0x0002
        /*0022*/ 	.short	0x0010
        /*0024*/ 	.byte	0x00, 0xf0, 0x11, 0x00


	//----- nvinfo : EIATTR_KPARAM_INFO
	.align		4
.L_11:
        /*0028*/ 	.byte	0x04, 0x17
        /*002a*/ 	.short	(.L_13 - .L_12)
.L_12:
        /*002c*/ 	.word	0x00000000
        /*0030*/ 	.short	0x0001
        /*0032*/ 	.short	0x0008
        /*0034*/ 	.byte	0x00, 0xf5, 0x21, 0x00


	//----- nvinfo : EIATTR_KPARAM_INFO
	.align		4
.L_13:
        /*0038*/ 	.byte	0x04, 0x17
        /*003a*/ 	.short	(.L_15 - .L_14)
.L_14:
        /*003c*/ 	.word	0x00000000
        /*0040*/ 	.short	0x0000
        /*0042*/ 	.short	0x0000
        /*0044*/ 	.byte	0x00, 0xf5, 0x21, 0x00


	//----- nvinfo : EIATTR_SPARSE_MMA_MASK
	.align		4
.L_15:
        /*0048*/ 	.byte	0x03, 0x50
        /*004a*/ 	.short	0x0000


	//----- nvinfo : EIATTR_MAXREG_COUNT
	.align		4
        /*004c*/ 	.byte	0x03, 0x1b
        /*004e*/ 	.short	0x00ff


	//----- nvinfo : EIATTR_MERCURY_ISA_VERSION
	.align		4
        /*0050*/ 	.byte	0x03, 0x5f
        /*0052*/ 	.short	0x0101


	//----- nvinfo : EIATTR_VRC_CTA_INIT_COUNT
	.align		4
        /*0054*/ 	.byte	0x02, 0x4a
	.zero		1
	.zero		1


	//----- nvinfo : EIATTR_EXIT_INSTR_OFFSETS
	.align		4
        /*0058*/ 	.byte	0x04, 0x1c
        /*005a*/ 	.short	(.L_17 - .L_16)


	//   ....[0]....
.L_16:
        /*005c*/ 	.word	0x000000c0


	//   ....[1]....
        /*0060*/ 	.word	0x00000200


	//----- nvinfo : EIATTR_CBANK_PARAM_SIZE
	.align		4
.L_17:
        /*0064*/ 	.byte	0x03, 0x19
        /*0066*/ 	.short	0x0018


	//----- nvinfo : EIATTR_PARAM_CBANK
	.align		4
        /*0068*/ 	.byte	0x04, 0x0a
        /*006a*/ 	.short	(.L_19 - .L_18)
	.align		4
.L_18:
        /*006c*/ 	.word	index@(.nv.constant0._Z12color_2_grayPhS_ii)
        /*0070*/ 	.short	0x0380
        /*0072*/ 	.short	0x0018


	//----- nvinfo : EIATTR_SW_WAR
	.align		4
.L_19:
        /*0074*/ 	.byte	0x04, 0x36
        /*0076*/ 	.short	(.L_21 - .L_20)
.L_20:
        /*0078*/ 	.word	0x00000008
.L_21:


//--------------------- .nv.callgraph             --------------------------
	.section	.nv.callgraph,"",@"SHT_CUDA_CALLGRAPH"
	.align	4
	.sectionentsize	8
	.align		4
        /*0000*/ 	.word	0x00000000
	.align		4
        /*0004*/ 	.word	0xffffffff
	.align		4
        /*0008*/ 	.word	0x00000000
	.align		4
        /*000c*/ 	.word	0xfffffffe
	.align		4
        /*0010*/ 	.word	0x00000000
	.align		4
        /*0014*/ 	.word	0xfffffffd
	.align		4
        /*0018*/ 	.word	0x00000000
	.align		4
        /*001c*/ 	.word	0xfffffffc


//--------------------- .text._Z12color_2_grayPhS_ii --------------------------
	.section	.text._Z12color_2_grayPhS_ii,"ax",@progbits
	.align	128
        .global         _Z12color_2_grayPhS_ii
        .type           _Z12color_2_grayPhS_ii,@function
        .size           _Z12color_2_grayPhS_ii,(.L_x_1 - _Z12color_2_grayPhS_ii)
        .other          _Z12color_2_grayPhS_ii,@"STO_CUDA_ENTRY STV_DEFAULT"
_Z12color_2_grayPhS_ii:
.text._Z12color_2_grayPhS_ii:
[----:B------:R-:W-:Y:S01]  /*0000*/  LDC R1, c[0x0][0x37c] ;  /* 0x0000df00ff017b82 */ /* 0x000fe20000000800 */
[----:B------:R-:W0:Y:S07]  /*0010*/  S2R R2, SR_TID.Y ;  /* 0x0000000000027919 */ /* 0x000e2e0000002200 */
[----:B------:R-:W1:Y:S01]  /*0020*/  LDC R0, c[0x0][0x360] ;  /* 0x0000d800ff007b82 */ /* 0x000e620000000800 */
[----:B------:R-:W2:Y:S01]  /*0030*/  LDCU.64 UR6, c[0x0][0x390] ;  /* 0x00007200ff0677ac */ /* 0x000ea20008000a00 */
[----:B------:R-:W1:Y:S06]  /*0040*/  S2R R5, SR_TID.X ;  /* 0x0000000000057919 */ /* 0x000e6c0000002100 */
[----:B------:R-:W0:Y:S08]  /*0050*/  S2UR UR5, SR_CTAID.Y ;  /* 0x00000000000579c3 */ /* 0x000e300000002600 */
[----:B------:R-:W0:Y:S08]  /*0060*/  LDC R3, c[0x0][0x364] ;  /* 0x0000d900ff037b82 */ /* 0x000e300000000800 */
[----:B------:R-:W1:Y:S01]  /*0070*/  S2UR UR4, SR_CTAID.X ;  /* 0x00000000000479c3 */ /* 0x000e620000002500 */
[----:B0-----:R-:W-:-:S05]  /*0080*/  IMAD R3, R3, UR5, R2 ;  /* 0x0000000503037c24 */ /* 0x001fca000f8e0202 */
[----:B--2---:R-:W-:Y:S01]  /*0090*/  ISETP.GE.AND P0, PT, R3, UR7, PT ;  /* 0x0000000703007c0c */ /* 0x004fe2000bf06270 */
[----:B-1----:R-:W-:-:S05]  /*00a0*/  IMAD R0, R0, UR4, R5 ;  /* 0x0000000400007c24 */ /* 0x002fca000f8e0205 */
[----:B------:R-:W-:-:S13]  /*00b0*/  ISETP.GE.OR P0, PT, R0, UR6, P0 ;  /* 0x0000000600007c0c */ /* 0x000fda0008706670 */
[----:B------:R-:W-:Y:S05]  /*00c0*/  @P0 EXIT ;  /* 0x000000000000094d */ /* 0x000fea0003800000 */
[----:B------:R-:W0:Y:S01]  /*00d0*/  LDCU.128 UR8, c[0x0][0x380] ;  /* 0x00007000ff0877ac */ /* 0x000e220008000c00 */
[----:B------:R-:W-:Y:S01]  /*00e0*/  IMAD R0, R3, UR6, R0 ;  /* 0x0000000603007c24 */ /* 0x000fe2000f8e0200 */
[----:B------:R-:W1:Y:S03]  /*00f0*/  LDCU.64 UR4, c[0x0][0x358] ;  /* 0x00006b00ff0477ac */ /* 0x000e660008000a00 */
[----:B------:R-:W-:-:S05]  /*0100*/  IMAD R3, R0, 0x3, RZ ;  /* 0x0000000300037824 */ /* 0x000fca00078e02ff */
[----:B0-----:R-:W-:-:S04]  /*0110*/  IADD3 R2, P0, PT, R3, UR10, RZ ;  /* 0x0000000a03027c10 */ /* 0x001fc8000ff1e0ff */
[----:B------:R-:W-:-:S05]  /*0120*/  LEA.HI.X.SX32 R3, R3, UR11, 0x1, P0 ;  /* 0x0000000b03037c11 */ /* 0x000fca00080f0eff */
[----:B-1----:R-:W2:Y:S04]  /*0130*/  LDG.E.U8 R5, desc[UR4][R2.64+0x1] ;  /* 0x0000010402057981 */ /* 0x002ea8000c1e1100 */
[----:B------:R-:W3:Y:S04]  /*0140*/  LDG.E.U8 R4, desc[UR4][R2.64] ;  /* 0x0000000402047981 */ /* 0x000ee8000c1e1100 */
[----:B------:R-:W4:Y:S01]  /*0150*/  LDG.E.U8 R6, desc[UR4][R2.64+0x2] ;  /* 0x0000020402067981 */ /* 0x000f22000c1e1100 */
[----:B--2---:R-:W-:Y:S02]  /*0160*/  I2FP.F32.U32 R5, R5 ;  /* 0x0000000500057245 */ /* 0x004fe40000201000 */
[----:B---3--:R-:W-:-:S03]  /*0170*/  I2FP.F32.U32 R4, R4 ;  /* 0x0000000400047245 */ /* 0x008fc60000201000 */
[----:B------:R-:W-:Y:S01]  /*0180*/  FMUL R5, R5, 0.72000002861022949219 ;  /* 0x3f3851ec05057820 */ /* 0x000fe20000400000 */
[----:B----4-:R-:W-:-:S03]  /*0190*/  I2FP.F32.U32 R7, R6 ;  /* 0x0000000600077245 */ /* 0x010fc60000201000 */
[----:B------:R-:W-:-:S04]  /*01a0*/  FFMA R4, R4, 0.20999999344348907471, R5 ;  /* 0x3e570a3d04047823 */ /* 0x000fc80000000005 */
[----:B------:R-:W-:Y:S01]  /*01b0*/  FFMA R7, R7, 0.070000000298023223877, R4 ;  /* 0x3d8f5c2907077823 */ /* 0x000fe20000000004 */
[----:B------:R-:W-:-:S04]  /*01c0*/  IADD3 R4, P0, PT, R0, UR8, RZ ;  /* 0x0000000800047c10 */ /* 0x000fc8000ff1e0ff */
[----:B------:R-:W-:Y:S01]  /*01d0*/  LEA.HI.X.SX32 R5, R0, UR9, 0x1, P0 ;  /* 0x0000000900057c11 */ /* 0x000fe200080f0eff */
[----:B------:R-:W0:Y:S04]  /*01e0*/  F2I.U32.TRUNC.NTZ R7, R7 ;  /* 0x0000000700077305 */ /* 0x000e28000020f000 */
[----:B0-----:R-:W-:Y:S01]  /*01f0*/  STG.E.U8 desc[UR4][R4.64], R7 ;  /* 0x0000000704007986 */ /* 0x001fe2000c101104 */
[----:B------:R-:W-:Y:S05]  /*0200*/  EXIT ;  /* 0x000000000000794d */ /* 0x000fea0003800000 */
.L_x_0:
[----:B------:R-:W-:-:S00]  /*0210*/  BRA `(.L_x_0) ;  /* 0xfffffffc00fc7947 */ /* 0x000fc0000383ffff */
[----:B------:R-:W-:-:S00]  /*0220*/  NOP ;  /* 0x0000000000007918 */ /* 0x000fc00000000000 */
        /* <DEDUP_REMOVED lines=13> */
.L_x_1:


//--------------------- .nv.shared.reserved.0     --------------------------
	.section	.nv.shared.reserved.0,"aw",@nobits
	.weak		__nv_reservedSMEM_offset_0_alias
	.size		__nv_reservedSMEM_offset_0_alias, 0, 64
	.other		__nv_reservedSMEM_offset_0_alias,@"STO_CUDA_RESERVED_SHARED STV_DEFAULT"
__nv_reservedSMEM_offset_0_alias:
	.zero		0
	.zero		64


//--------------------- .nv.constant0._Z12color_2_grayPhS_ii --------------------------
	.section	.nv.constant0._Z12color_2_grayPhS_ii,"a",@progbits
	.sectionflags	@""
	.align	4
.nv.constant0._Z12color_2_grayPhS_ii:
	.zero		920


//--------------------- SYMBOLS --------------------------

	.type		.nv.reservedSmem.offset0,@object
	.size		.nv.reservedSmem.offset0,0x4
